//
// Generated by NVIDIA NVVM Compiler
//
// Compiler Build ID: CL-36424714
// Cuda compilation tools, release 13.0, V13.0.88
// Based on NVVM 20.0.0
//

.version 9.0
.target sm_100
.address_size 64

	// .globl	_Z18threads_and_blocksPiS_S_

.visible .entry _Z18threads_and_blocksPiS_S_(
	.param .u64 .ptr .align 1 _Z18threads_and_blocksPiS_S__param_0,
	.param .u64 .ptr .align 1 _Z18threads_and_blocksPiS_S__param_1,
	.param .u64 .ptr .align 1 _Z18threads_and_blocksPiS_S__param_2
)
{
	.reg .b32 	%r<8>;
	.reg .b64 	%rd<11>;

	ld.param.u64 	%rd1, [_Z18threads_and_blocksPiS_S__param_0];
	ld.param.u64 	%rd2, [_Z18threads_and_blocksPiS_S__param_1];
	ld.param.u64 	%rd3, [_Z18threads_and_blocksPiS_S__param_2];
	cvta.to.global.u64 	%rd4, %rd3;
	cvta.to.global.u64 	%rd5, %rd2;
	cvta.to.global.u64 	%rd6, %rd1;
	mov.u32 	%r1, %tid.x;
	mov.u32 	%r2, %ctaid.x;
	mov.u32 	%r3, %ntid.x;
	mad.lo.s32 	%r4, %r2, %r3, %r1;
	mul.wide.s32 	%rd7, %r4, 4;
	add.s64 	%rd8, %rd6, %rd7;
	ld.global.u32 	%r5, [%rd8];
	add.s64 	%rd9, %rd5, %rd7;
	ld.global.u32 	%r6, [%rd9];
	add.s32 	%r7, %r6, %r5;
	add.s64 	%rd10, %rd4, %rd7;
	st.global.u32 	[%rd10], %r7;
	ret;

}


// ===== COMPILED SASS (sm_100) =====

	.target	sm_100

	.elftype	@"ET_EXEC"


//--------------------- .note.nv.tkinfo           --------------------------
	.section	.note.nv.tkinfo,"",@"SHT_NOTE"
	.sectionflags	@"SHF_NOTE_NV_TKINFO"
	.tkinfo
        /*0018*/ 	.word	0x00000002
        /*0030*/ 	.string	""
        /*0030*/ 	.string	"ptxas"
        /*0030*/ 	.string	"Cuda compilation tools, release 13.0, V13.0.88"
        /*0030*/ 	.string	"Build cuda_13.0.r13.0/compiler.36424714_0"
        /*0030*/ 	.string	"-arch sm_100 -m 64 "



//--------------------- .note.nv.cuinfo           --------------------------
	.section	.note.nv.cuinfo,"",@"SHT_NOTE"
	.sectionflags	@"SHF_NOTE_NV_CUINFO"
        /*0018*/ 	.short	0x0002
        /*001a*/ 	.short	0x0064
        /*001c*/ 	.short	0x0082
	.zero		2


//--------------------- .nv.info                  --------------------------
	.section	.nv.info,"",@"SHT_CUDA_INFO"
	.align	4


	//----- nvinfo : EIATTR_REGCOUNT
	.align		4
        /*0000*/ 	.byte	0x04, 0x2f
        /*0002*/ 	.short	(.L_1 - .L_0)
	.align		4
.L_0:
        /*0004*/ 	.word	index@(_Z18threads_and_blocksPiS_S_)
        /*0008*/ 	.word	0x0000000c


	//----- nvinfo : EIATTR_FRAME_SIZE
	.align		4
.L_1:
        /*000c*/ 	.byte	0x04, 0x11
        /*000e*/ 	.short	(.L_3 - .L_2)
	.align		4
.L_2:
        /*0010*/ 	.word	index@(_Z18threads_and_blocksPiS_S_)
        /*0014*/ 	.word	0x00000000


	//----- nvinfo : EIATTR_MIN_STACK_SIZE
	.align		4
.L_3:
        /*0018*/ 	.byte	0x04, 0x12
        /*001a*/ 	.short	(.L_5 - .L_4)
	.align		4
.L_4:
        /*001c*/ 	.word	index@(_Z18threads_and_blocksPiS_S_)
        /*0020*/ 	.word	0x00000000
.L_5:


//--------------------- .nv.compat                --------------------------
	.section	.nv.compat,"",@"SHT_CUDA_COMPAT_INFO"
	.align	4
        /*0000*/ 	.byte	0x02, 0x09, 0x00, 0x00, 0x02, 0x02, 0x01, 0x00, 0x02, 0x05, 0x05, 0x00, 0x03, 0x07, 0x01, 0x01
        /*0010*/ 	.byte	0x02, 0x03, 0x00, 0x00, 0x02, 0x06, 0x01, 0x00, 0x04, 0x0b, 0x08, 0x00, 0x09, 0x00, 0x00, 0x00
        /*0020*/ 	.byte	0x00, 0x00, 0x00, 0x00


//--------------------- .nv.info._Z18threads_and_blocksPiS_S_ --------------------------
	.section	.nv.info._Z18threads_and_blocksPiS_S_,"",@"SHT_CUDA_INFO"
	.sectionflags	@""
	.align	4


	//----- nvinfo : EIATTR_CUDA_API_VERSION
	.align		4
        /*0000*/ 	.byte	0x04, 0x37
        /*0002*/ 	.short	(.L_7 - .L_6)
.L_6:
        /*0004*/ 	.word	0x00000082


	//----- nvinfo : EIATTR_KPARAM_INFO
	.align		4
.L_7:
        /*0008*/ 	.byte	0x04, 0x17
        /*000a*/ 	.short	(.L_9 - .L_8)
.L_8:
        /*000c*/ 	.word	0x00000000
        /*0010*/ 	.short	0x0002
        /*0012*/ 	.short	0x0010
        /*0014*/ 	.byte	0x00, 0xf5, 0x21, 0x00


	//----- nvinfo : EIATTR_KPARAM_INFO
	.align		4
.L_9:
        /*0018*/ 	.byte	0x04, 0x17
        /*001a*/ 	.short	(.L_11 - .L_10)
.L_10:
        /*001c*/ 	.word	0x00000000
        /*0020*/ 	.short	0x0001
        /*0022*/ 	.short	0x0008
        /*0024*/ 	.byte	0x00, 0xf5, 0x21, 0x00


	//----- nvinfo : EIATTR_KPARAM_INFO
	.align		4
.L_11:
        /*0028*/ 	.byte	0x04, 0x17
        /*002a*/ 	.short	(.L_13 - .L_12)
.L_12:
        /*002c*/ 	.word	0x00000000
        /*0030*/ 	.short	0x0000
        /*0032*/ 	.short	0x0000
        /*0034*/ 	.byte	0x00, 0xf5, 0x21, 0x00


	//----- nvinfo : EIATTR_SPARSE_MMA_MASK
	.align		4
.L_13:
        /*0038*/ 	.byte	0x03, 0x50
        /*003a*/ 	.short	0x0000


	//----- nvinfo : EIATTR_MAXREG_COUNT
	.align		4
        /*003c*/ 	.byte	0x03, 0x1b
        /*003e*/ 	.short	0x00ff


	//----- nvinfo : EIATTR_MERCURY_ISA_VERSION
	.align		4
        /*0040*/ 	.byte	0x03, 0x5f
        /*0042*/ 	.short	0x0101


	//----- nvinfo : EIATTR_VRC_CTA_INIT_COUNT
	.align		4
        /*0044*/ 	.byte	0x02, 0x4a
	.zero		1
	.zero		1


	//----- nvinfo : EIATTR_EXIT_INSTR_OFFSETS
	.align		4
        /*0048*/ 	.byte	0x04, 0x1c
        /*004a*/ 	.short	(.L_15 - .L_14)


	//   ....[0]....
.L_14:
        /*004c*/ 	.word	0x00000100


	//----- nvinfo : EIATTR_CBANK_PARAM_SIZE
	.align		4
.L_15:
        /*0050*/ 	.byte	0x03, 0x19
        /*0052*/ 	.short	0x0018


	//----- nvinfo : EIATTR_PARAM_CBANK
	.align		4
        /*0054*/ 	.byte	0x04, 0x0a
        /*0056*/ 	.short	(.L_17 - .L_16)
	.align		4
.L_16:
        /*0058*/ 	.word	index@(.nv.constant0._Z18threads_and_blocksPiS_S_)
        /*005c*/ 	.short	0x0380
        /*005e*/ 	.short	0x0018


	//----- nvinfo : EIATTR_SW_WAR
	.align		4
.L_17:
        /*0060*/ 	.byte	0x04, 0x36
        /*0062*/ 	.short	(.L_19 - .L_18)
.L_18:
        /*0064*/ 	.word	0x00000008
.L_19:


//--------------------- .nv.callgraph             --------------------------
	.section	.nv.callgraph,"",@"SHT_CUDA_CALLGRAPH"
	.align	4
	.sectionentsize	8
	.align		4
        /*0000*/ 	.word	0x00000000
	.align		4
        /*0004*/ 	.word	0xffffffff
	.align		4
        /*0008*/ 	.word	0x00000000
	.align		4
        /*000c*/ 	.word	0xfffffffe
	.align		4
        /*0010*/ 	.word	0x00000000
	.align		4
        /*0014*/ 	.word	0xfffffffd
	.align		4
        /*0018*/ 	.word	0x00000000
	.align		4
        /*001c*/ 	.word	0xfffffffc


//--------------------- .text._Z18threads_and_blocksPiS_S_ --------------------------
	.section	.text._Z18threads_and_blocksPiS_S_,"ax",@progbits
	.align	128
        .global         _Z18threads_and_blocksPiS_S_
        .type           _Z18threads_and_blocksPiS_S_,@function
        .size           _Z18threads_and_blocksPiS_S_,(.L_x_1 - _Z18threads_and_blocksPiS_S_)
        .other          _Z18threads_and_blocksPiS_S_,@"STO_CUDA_ENTRY STV_DEFAULT"
_Z18threads_and_blocksPiS_S_:
.text._Z18threads_and_blocksPiS_S_:
[----:B------:R-:W-:Y:S01]  /*0000*/  LDC R1, c[0x0][0x37c] ;  /* 0x0000df00ff017b82 */ /* 0x000fe20000000800 */
[----:B------:R-:W0:Y:S07]  /*0010*/  S2R R9, SR_TID.X ;  /* 0x0000000000097919 */ /* 0x000e2e0000002100 */
[----:B------:R-:W0:Y:S01]  /*0020*/  S2UR UR6, SR_CTAID.X ;  /* 0x00000000000679c3 */ /* 0x000e220000002500 */
[----:B------:R-:W1:Y:S07]  /*0030*/  LDCU.64 UR4, c[0x0][0x358] ;  /* 0x00006b00ff0477ac */ /* 0x000e6e0008000a00 */
[----:B------:R-:W0:Y:S08]  /*0040*/  LDC R0, c[0x0][0x360] ;  /* 0x0000d800ff007b82 */ /* 0x000e300000000800 */
[----:B------:R-:W2:Y:S08]  /*0050*/  LDC.64 R2, c[0x0][0x380] ;  /* 0x0000e000ff027b82 */ /* 0x000eb00000000a00 */
[----:B------:R-:W3:Y:S01]  /*0060*/  LDC.64 R4, c[0x0][0x388] ;  /* 0x0000e200ff047b82 */ /* 0x000ee20000000a00 */
[----:B0-----:R-:W-:-:S07]  /*0070*/  IMAD R9, R0, UR6, R9 ;  /* 0x0000000600097c24 */ /* 0x001fce000f8e0209 */
[----:B------:R-:W0:Y:S01]  /*0080*/  LDC.64 R6, c[0x0][0x390] ;  /* 0x0000e400ff067b82 */ /* 0x000e220000000a00 */
[----:B--2---:R-:W-:-:S06]  /*0090*/  IMAD.WIDE R2, R9, 0x4, R2 ;  /* 0x0000000409027825 */ /* 0x004fcc00078e0202 */
[----:B-1----:R-:W2:Y:S01]  /*00a0*/  LDG.E R2, desc[UR4][R2.64] ;  /* 0x0000000402027981 */ /* 0x002ea2000c1e1900 */
[----:B---3--:R-:W-:-:S06]  /*00b0*/  IMAD.WIDE R4, R9, 0x4, R4 ;  /* 0x0000000409047825 */ /* 0x008fcc00078e0204 */
[----:B------:R-:W2:Y:S01]  /*00c0*/  LDG.E R5, desc[UR4][R4.64] ;  /* 0x0000000404057981 */ /* 0x000ea2000c1e1900 */
[----:B0-----:R-:W-:Y:S01]  /*00d0*/  IMAD.WIDE R6, R9, 0x4, R6 ;  /* 0x0000000409067825 */ /* 0x001fe200078e0206 */
[----:B--2---:R-:W-:-:S05]  /*00e0*/  IADD3 R9, PT, PT, R2, R5, RZ ;  /* 0x0000000502097210 */ /* 0x004fca0007ffe0ff */
[----:B------:R-:W-:Y:S01]  /*00f0*/  STG.E desc[UR4][R6.64], R9 ;  /* 0x0000000906007986 */ /* 0x000fe2000c101904 */
[----:B------:R-:W-:Y:S05]  /*0100*/  EXIT ;  /* 0x000000000000794d */ /* 0x000fea0003800000 */
.L_x_0:
[----:B------:R-:W-:-:S00]  /*0110*/  BRA `(.L_x_0) ;  /* 0xfffffffc00fc7947 */ /* 0x000fc0000383ffff */
[----:B------:R-:W-:-:S00]  /*0120*/  NOP ;  /* 0x0000000000007918 */ /* 0x000fc00000000000 */
        /* <DEDUP_REMOVED lines=13> */
.L_x_1:


//--------------------- .nv.shared.reserved.0     --------------------------
	.section	.nv.shared.reserved.0,"aw",@nobits
	.weak		__nv_reservedSMEM_offset_0_alias
	.size		__nv_reservedSMEM_offset_0_alias, 0, 64
	.other		__nv_reservedSMEM_offset_0_alias,@"STO_CUDA_RESERVED_SHARED STV_DEFAULT"
__nv_reservedSMEM_offset_0_alias:
	.zero		0
	.zero		64


//--------------------- .nv.constant0._Z18threads_and_blocksPiS_S_ --------------------------
	.section	.nv.constant0._Z18threads_and_blocksPiS_S_,"a",@progbits
	.sectionflags	@""
	.align	4
.nv.constant0._Z18threads_and_blocksPiS_S_:
	.zero		920


//--------------------- SYMBOLS --------------------------

	.type		.nv.reservedSmem.offset0,@object
	.size		.nv.reservedSmem.offset0,0x4
